//
// Generated by NVIDIA NVVM Compiler
//
// Compiler Build ID: CL-36424714
// Cuda compilation tools, release 13.0, V13.0.88
// Based on NVVM 20.0.0
//

.version 9.0
.target sm_100
.address_size 64

	// .globl	default_function_kernel

.visible .entry default_function_kernel(
	.param .u64 .ptr .align 1 default_function_kernel_param_0
)
.maxntid 4
{
	.reg .pred 	%p<3>;
	.reg .b32 	%r<4>;
	.reg .b64 	%rd<5>;

	ld.param.u64 	%rd1, [default_function_kernel_param_0];
	mov.u32 	%r1, %tid.x;
	setp.eq.s32 	%p1, %r1, 2;
	setp.eq.s32 	%p2, %r1, 1;
	selp.b32 	%r2, 6, 20, %p2;
	selp.b32 	%r3, 17, %r2, %p1;
	cvta.to.global.u64 	%rd2, %rd1;
	mul.wide.u32 	%rd3, %r1, 4;
	add.s64 	%rd4, %rd2, %rd3;
	st.global.u32 	[%rd4], %r3;
	ret;

}


// ===== COMPILED SASS (sm_100) =====

	.target	sm_100

	.elftype	@"ET_EXEC"


//--------------------- .note.nv.tkinfo           --------------------------
	.section	.note.nv.tkinfo,"",@"SHT_NOTE"
	.sectionflags	@"SHF_NOTE_NV_TKINFO"
	.tkinfo
        /*0018*/ 	.word	0x00000002
        /*0030*/ 	.string	""
        /*0030*/ 	.string	"ptxas"
        /*0030*/ 	.string	"Cuda compilation tools, release 13.0, V13.0.88"
        /*0030*/ 	.string	"Build cuda_13.0.r13.0/compiler.36424714_0"
        /*0030*/ 	.string	"-arch sm_100 -m 64 "



//--------------------- .note.nv.cuinfo           --------------------------
	.section	.note.nv.cuinfo,"",@"SHT_NOTE"
	.sectionflags	@"SHF_NOTE_NV_CUINFO"
        /*0018*/ 	.short	0x0002
        /*001a*/ 	.short	0x0064
        /*001c*/ 	.short	0x0082
	.zero		2


//--------------------- .nv.info                  --------------------------
	.section	.nv.info,"",@"SHT_CUDA_INFO"
	.align	4


	//----- nvinfo : EIATTR_REGCOUNT
	.align		4
        /*0000*/ 	.byte	0x04, 0x2f
        /*0002*/ 	.short	(.L_1 - .L_0)
	.align		4
.L_0:
        /*0004*/ 	.word	index@(default_function_kernel)
        /*0008*/ 	.word	0x00000008


	//----- nvinfo : EIATTR_FRAME_SIZE
	.align		4
.L_1:
        /*000c*/ 	.byte	0x04, 0x11
        /*000e*/ 	.short	(.L_3 - .L_2)
	.align		4
.L_2:
        /*0010*/ 	.word	index@(default_function_kernel)
        /*0014*/ 	.word	0x00000000


	//----- nvinfo : EIATTR_MIN_STACK_SIZE
	.align		4
.L_3:
        /*0018*/ 	.byte	0x04, 0x12
        /*001a*/ 	.short	(.L_5 - .L_4)
	.align		4
.L_4:
        /*001c*/ 	.word	index@(default_function_kernel)
        /*0020*/ 	.word	0x00000000
.L_5:


//--------------------- .nv.compat                --------------------------
	.section	.nv.compat,"",@"SHT_CUDA_COMPAT_INFO"
	.align	4
        /*0000*/ 	.byte	0x02, 0x09, 0x00, 0x00, 0x02, 0x02, 0x01, 0x00, 0x02, 0x05, 0x05, 0x00, 0x03, 0x07, 0x01, 0x01
        /*0010*/ 	.byte	0x02, 0x03, 0x00, 0x00, 0x02, 0x06, 0x01, 0x00, 0x04, 0x0b, 0x08, 0x00, 0x09, 0x00, 0x00, 0x00
        /*0020*/ 	.byte	0x00, 0x00, 0x00, 0x00


//--------------------- .nv.info.default_function_kernel --------------------------
	.section	.nv.info.default_function_kernel,"",@"SHT_CUDA_INFO"
	.sectionflags	@""
	.align	4


	//----- nvinfo : EIATTR_CUDA_API_VERSION
	.align		4
        /*0000*/ 	.byte	0x04, 0x37
        /*0002*/ 	.short	(.L_7 - .L_6)
.L_6:
        /*0004*/ 	.word	0x00000082


	//----- nvinfo : EIATTR_KPARAM_INFO
	.align		4
.L_7:
        /*0008*/ 	.byte	0x04, 0x17
        /*000a*/ 	.short	(.L_9 - .L_8)
.L_8:
        /*000c*/ 	.word	0x00000000
        /*0010*/ 	.short	0x0000
        /*0012*/ 	.short	0x0000
        /*0014*/ 	.byte	0x00, 0xf5, 0x21, 0x00


	//----- nvinfo : EIATTR_SPARSE_MMA_MASK
	.align		4
.L_9:
        /*0018*/ 	.byte	0x03, 0x50
        /*001a*/ 	.short	0x0000


	//----- nvinfo : EIATTR_MAXREG_COUNT
	.align		4
        /*001c*/ 	.byte	0x03, 0x1b
        /*001e*/ 	.short	0x00ff


	//----- nvinfo : EIATTR_MERCURY_ISA_VERSION
	.align		4
        /*0020*/ 	.byte	0x03, 0x5f
        /*0022*/ 	.short	0x0101


	//----- nvinfo : EIATTR_VRC_CTA_INIT_COUNT
	.align		4
        /*0024*/ 	.byte	0x02, 0x4a
	.zero		1
	.zero		1


	//----- nvinfo : EIATTR_EXIT_INSTR_OFFSETS
	.align		4
        /*0028*/ 	.byte	0x04, 0x1c
        /*002a*/ 	.short	(.L_11 - .L_10)


	//   ....[0]....
.L_10:
        /*002c*/ 	.word	0x000000b0


	//----- nvinfo : EIATTR_MAX_THREADS
	.align		4
.L_11:
        /*0030*/ 	.byte	0x04, 0x05
        /*0032*/ 	.short	(.L_13 - .L_12)
.L_12:
        /*0034*/ 	.word	0x00000004
        /*0038*/ 	.word	0x00000001
        /*003c*/ 	.word	0x00000001


	//----- nvinfo : EIATTR_CBANK_PARAM_SIZE
	.align		4
.L_13:
        /*0040*/ 	.byte	0x03, 0x19
        /*0042*/ 	.short	0x0008


	//----- nvinfo : EIATTR_PARAM_CBANK
	.align		4
        /*0044*/ 	.byte	0x04, 0x0a
        /*0046*/ 	.short	(.L_15 - .L_14)
	.align		4
.L_14:
        /*0048*/ 	.word	index@(.nv.constant0.default_function_kernel)
        /*004c*/ 	.short	0x0380
        /*004e*/ 	.short	0x0008


	//----- nvinfo : EIATTR_SW_WAR
	.align		4
.L_15:
        /*0050*/ 	.byte	0x04, 0x36
        /*0052*/ 	.short	(.L_17 - .L_16)
.L_16:
        /*0054*/ 	.word	0x00000008
.L_17:


//--------------------- .nv.callgraph             --------------------------
	.section	.nv.callgraph,"",@"SHT_CUDA_CALLGRAPH"
	.align	4
	.sectionentsize	8
	.align		4
        /*0000*/ 	.word	0x00000000
	.align		4
        /*0004*/ 	.word	0xffffffff
	.align		4
        /*0008*/ 	.word	0x00000000
	.align		4
        /*000c*/ 	.word	0xfffffffe
	.align		4
        /*0010*/ 	.word	0x00000000
	.align		4
        /*0014*/ 	.word	0xfffffffd
	.align		4
        /*0018*/ 	.word	0x00000000
	.align		4
        /*001c*/ 	.word	0xfffffffc


//--------------------- .text.default_function_kernel --------------------------
	.section	.text.default_function_kernel,"ax",@progbits
	.align	128
        .global         default_function_kernel
        .type           default_function_kernel,@function
        .size           default_function_kernel,(.L_x_1 - default_function_kernel)
        .other          default_function_kernel,@"STO_CUDA_ENTRY STV_DEFAULT"
default_function_kernel:
.text.default_function_kernel:
[----:B------:R-:W-:Y:S01]  /*0000*/  LDC R1, c[0x0][0x37c] ;  /* 0x0000df00ff017b82 */ /* 0x000fe20000000800 */
[----:B------:R-:W0:Y:S07]  /*0010*/  S2R R5, SR_TID.X ;  /* 0x0000000000057919 */ /* 0x000e2e0000002100 */
[----:B------:R-:W1:Y:S01]  /*0020*/  LDC.64 R2, c[0x0][0x380] ;  /* 0x0000e000ff027b82 */ /* 0x000e620000000a00 */
[----:B------:R-:W2:Y:S01]  /*0030*/  LDCU.64 UR4, c[0x0][0x358] ;  /* 0x00006b00ff0477ac */ /* 0x000ea20008000a00 */
[----:B------:R-:W-:Y:S01]  /*0040*/  IMAD.MOV.U32 R0, RZ, RZ, 0x6 ;  /* 0x00000006ff007424 */ /* 0x000fe200078e00ff */
[C---:B0-----:R-:W-:Y:S01]  /*0050*/  ISETP.NE.AND P1, PT, R5.reuse, 0x1, PT ;  /* 0x000000010500780c */ /* 0x041fe20003f25270 */
[C---:B-1----:R-:W-:Y:S01]  /*0060*/  IMAD.WIDE.U32 R2, R5.reuse, 0x4, R2 ;  /* 0x0000000405027825 */ /* 0x042fe200078e0002 */
[----:B------:R-:W-:-:S02]  /*0070*/  ISETP.NE.AND P0, PT, R5, 0x2, PT ;  /* 0x000000020500780c */ /* 0x000fc40003f05270 */
[----:B------:R-:W-:-:S04]  /*0080*/  SEL R0, R0, 0x14, !P1 ;  /* 0x0000001400007807 */ /* 0x000fc80004800000 */
[----:B------:R-:W-:-:S05]  /*0090*/  SEL R5, R0, 0x11, P0 ;  /* 0x0000001100057807 */ /* 0x000fca0000000000 */
[----:B--2---:R-:W-:Y:S01]  /*00a0*/  STG.E desc[UR4][R2.64], R5 ;  /* 0x0000000502007986 */ /* 0x004fe2000c101904 */
[----:B------:R-:W-:Y:S05]  /*00b0*/  EXIT ;  /* 0x000000000000794d */ /* 0x000fea0003800000 */
.L_x_0:
[----:B------:R-:W-:-:S00]  /*00c0*/  BRA `(.L_x_0) ;  /* 0xfffffffc00fc7947 */ /* 0x000fc0000383ffff */
[----:B------:R-:W-:-:S00]  /*00d0*/  NOP ;  /* 0x0000000000007918 */ /* 0x000fc00000000000 */
        /* <DEDUP_REMOVED lines=10> */
.L_x_1:


//--------------------- .nv.shared.reserved.0     --------------------------
	.section	.nv.shared.reserved.0,"aw",@nobits
	.weak		__nv_reservedSMEM_offset_0_alias
	.size		__nv_reservedSMEM_offset_0_alias, 0, 64
	.other		__nv_reservedSMEM_offset_0_alias,@"STO_CUDA_RESERVED_SHARED STV_DEFAULT"
__nv_reservedSMEM_offset_0_alias:
	.zero		0
	.zero		64


//--------------------- .nv.constant0.default_function_kernel --------------------------
	.section	.nv.constant0.default_function_kernel,"a",@progbits
	.sectionflags	@""
	.align	4
.nv.constant0.default_function_kernel:
	.zero		904


//--------------------- SYMBOLS --------------------------

	.type		.nv.reservedSmem.offset0,@object
	.size		.nv.reservedSmem.offset0,0x4
